//
// Generated by NVIDIA NVVM Compiler
//
// Compiler Build ID: CL-36424714
// Cuda compilation tools, release 13.0, V13.0.88
// Based on NVVM 20.0.0
//

.version 9.0
.target sm_100
.address_size 64

	// .globl	_Z9greyscalePK6uchar4PS_m

.visible .entry _Z9greyscalePK6uchar4PS_m(
	.param .u64 .ptr .align 1 _Z9greyscalePK6uchar4PS_m_param_0,
	.param .u64 .ptr .align 1 _Z9greyscalePK6uchar4PS_m_param_1,
	.param .u64 _Z9greyscalePK6uchar4PS_m_param_2
)
{
	.reg .pred 	%p<2>;
	.reg .b16 	%rs<7>;
	.reg .b32 	%r<13>;
	.reg .b32 	%f<3>;
	.reg .b64 	%rd<10>;
	.reg .b64 	%fd<6>;

	ld.param.u64 	%rd2, [_Z9greyscalePK6uchar4PS_m_param_0];
	ld.param.u64 	%rd3, [_Z9greyscalePK6uchar4PS_m_param_1];
	ld.param.u64 	%rd4, [_Z9greyscalePK6uchar4PS_m_param_2];
	mov.u32 	%r1, %tid.x;
	mov.u32 	%r2, %ctaid.x;
	mov.u32 	%r3, %ntid.x;
	mad.lo.s32 	%r4, %r2, %r3, %r1;
	cvt.s64.s32 	%rd1, %r4;
	setp.le.u64 	%p1, %rd4, %rd1;
	@%p1 bra 	$L__BB0_2;
	cvta.to.global.u64 	%rd5, %rd2;
	cvta.to.global.u64 	%rd6, %rd3;
	shl.b64 	%rd7, %rd1, 2;
	add.s64 	%rd8, %rd5, %rd7;
	.pragma "used_bytes_mask 7";
	ld.global.u32 	%r5, [%rd8];
	bfe.u32 	%r6, %r5, 0, 8;
	cvt.u16.u32 	%rs1, %r6;
	and.b16  	%rs2, %rs1, 255;
	bfe.u32 	%r7, %r5, 8, 8;
	cvt.u16.u32 	%rs3, %r7;
	and.b16  	%rs4, %rs3, 255;
	bfe.u32 	%r8, %r5, 16, 8;
	cvt.u16.u32 	%rs5, %r8;
	and.b16  	%rs6, %rs5, 255;
	cvt.rn.f32.u16 	%f1, %rs2;
	mul.f32 	%f2, %f1, 0f3E991687;
	cvt.f64.f32 	%fd1, %f2;
	cvt.rn.f64.u16 	%fd2, %rs4;
	fma.rn.f64 	%fd3, %fd2, 0d3FE2C8B439581062, %fd1;
	cvt.rn.f64.u16 	%fd4, %rs6;
	fma.rn.f64 	%fd5, %fd4, 0d3FBD2F1A9FBE76C9, %fd3;
	cvt.rzi.u32.f64 	%r9, %fd5;
	add.s64 	%rd9, %rd6, %rd7;
	prmt.b32 	%r10, %r9, 65535, 0x3340U;
	prmt.b32 	%r11, %r9, %r9, 0x3340U;
	prmt.b32 	%r12, %r11, %r10, 0x5410U;
	st.global.u32 	[%rd9], %r12;
$L__BB0_2:
	ret;

}


// ===== COMPILED SASS (sm_100) =====

	.target	sm_100

	.elftype	@"ET_EXEC"


//--------------------- .note.nv.tkinfo           --------------------------
	.section	.note.nv.tkinfo,"",@"SHT_NOTE"
	.sectionflags	@"SHF_NOTE_NV_TKINFO"
	.tkinfo
        /*0018*/ 	.word	0x00000002
        /*0030*/ 	.string	""
        /*0030*/ 	.string	"ptxas"
        /*0030*/ 	.string	"Cuda compilation tools, release 13.0, V13.0.88"
        /*0030*/ 	.string	"Build cuda_13.0.r13.0/compiler.36424714_0"
        /*0030*/ 	.string	"-arch sm_100 -m 64 "



//--------------------- .note.nv.cuinfo           --------------------------
	.section	.note.nv.cuinfo,"",@"SHT_NOTE"
	.sectionflags	@"SHF_NOTE_NV_CUINFO"
        /*0018*/ 	.short	0x0002
        /*001a*/ 	.short	0x0064
        /*001c*/ 	.short	0x0082
	.zero		2


//--------------------- .nv.info                  --------------------------
	.section	.nv.info,"",@"SHT_CUDA_INFO"
	.align	4


	//----- nvinfo : EIATTR_REGCOUNT
	.align		4
        /*0000*/ 	.byte	0x04, 0x2f
        /*0002*/ 	.short	(.L_1 - .L_0)
	.align		4
.L_0:
        /*0004*/ 	.word	index@(_Z9greyscalePK6uchar4PS_m)
        /*0008*/ 	.word	0x0000000e


	//----- nvinfo : EIATTR_FRAME_SIZE
	.align		4
.L_1:
        /*000c*/ 	.byte	0x04, 0x11
        /*000e*/ 	.short	(.L_3 - .L_2)
	.align		4
.L_2:
        /*0010*/ 	.word	index@(_Z9greyscalePK6uchar4PS_m)
        /*0014*/ 	.word	0x00000000


	//----- nvinfo : EIATTR_MIN_STACK_SIZE
	.align		4
.L_3:
        /*0018*/ 	.byte	0x04, 0x12
        /*001a*/ 	.short	(.L_5 - .L_4)
	.align		4
.L_4:
        /*001c*/ 	.word	index@(_Z9greyscalePK6uchar4PS_m)
        /*0020*/ 	.word	0x00000000
.L_5:


//--------------------- .nv.compat                --------------------------
	.section	.nv.compat,"",@"SHT_CUDA_COMPAT_INFO"
	.align	4
        /*0000*/ 	.byte	0x02, 0x09, 0x00, 0x00, 0x02, 0x02, 0x01, 0x00, 0x02, 0x05, 0x05, 0x00, 0x03, 0x07, 0x01, 0x01
        /*0010*/ 	.byte	0x02, 0x03, 0x00, 0x00, 0x02, 0x06, 0x01, 0x00, 0x04, 0x0b, 0x08, 0x00, 0x01, 0x00, 0x00, 0x00
        /*0020*/ 	.byte	0x00, 0x00, 0x00, 0x00


//--------------------- .nv.info._Z9greyscalePK6uchar4PS_m --------------------------
	.section	.nv.info._Z9greyscalePK6uchar4PS_m,"",@"SHT_CUDA_INFO"
	.sectionflags	@""
	.align	4


	//----- nvinfo : EIATTR_CUDA_API_VERSION
	.align		4
        /*0000*/ 	.byte	0x04, 0x37
        /*0002*/ 	.short	(.L_7 - .L_6)
.L_6:
        /*0004*/ 	.word	0x00000082


	//----- nvinfo : EIATTR_KPARAM_INFO
	.align		4
.L_7:
        /*0008*/ 	.byte	0x04, 0x17
        /*000a*/ 	.short	(.L_9 - .L_8)
.L_8:
        /*000c*/ 	.word	0x00000000
        /*0010*/ 	.short	0x0002
        /*0012*/ 	.short	0x0010
        /*0014*/ 	.byte	0x00, 0xf0, 0x21, 0x00


	//----- nvinfo : EIATTR_KPARAM_INFO
	.align		4
.L_9:
        /*0018*/ 	.byte	0x04, 0x17
        /*001a*/ 	.short	(.L_11 - .L_10)
.L_10:
        /*001c*/ 	.word	0x00000000
        /*0020*/ 	.short	0x0001
        /*0022*/ 	.short	0x0008
        /*0024*/ 	.byte	0x00, 0xf5, 0x21, 0x00


	//----- nvinfo : EIATTR_KPARAM_INFO
	.align		4
.L_11:
        /*0028*/ 	.byte	0x04, 0x17
        /*002a*/ 	.short	(.L_13 - .L_12)
.L_12:
        /*002c*/ 	.word	0x00000000
        /*0030*/ 	.short	0x0000
        /*0032*/ 	.short	0x0000
        /*0034*/ 	.byte	0x00, 0xf5, 0x21, 0x00


	//----- nvinfo : EIATTR_SPARSE_MMA_MASK
	.align		4
.L_13:
        /*0038*/ 	.byte	0x03, 0x50
        /*003a*/ 	.short	0x0000


	//----- nvinfo : EIATTR_MAXREG_COUNT
	.align		4
        /*003c*/ 	.byte	0x03, 0x1b
        /*003e*/ 	.short	0x00ff


	//----- nvinfo : EIATTR_MERCURY_ISA_VERSION
	.align		4
        /*0040*/ 	.byte	0x03, 0x5f
        /*0042*/ 	.short	0x0101


	//----- nvinfo : EIATTR_UNUSED_LOAD_BYTE_OFFSET
	.align		4
        /*0044*/ 	.byte	0x04, 0x44
        /*0046*/ 	.short	(.L_15 - .L_14)


	//   ....[0]....
.L_14:
        /*0048*/ 	.word	0x00000100
        /*004c*/ 	.word	0x00000007


	//----- nvinfo : EIATTR_VRC_CTA_INIT_COUNT
	.align		4
.L_15:
        /*0050*/ 	.byte	0x02, 0x4a
	.zero		1
	.zero		1


	//----- nvinfo : EIATTR_EXIT_INSTR_OFFSETS
	.align		4
        /*0054*/ 	.byte	0x04, 0x1c
        /*0056*/ 	.short	(.L_17 - .L_16)


	//   ....[0]....
.L_16:
        /*0058*/ 	.word	0x00000090


	//   ....[1]....
        /*005c*/ 	.word	0x00000260


	//----- nvinfo : EIATTR_CBANK_PARAM_SIZE
	.align		4
.L_17:
        /*0060*/ 	.byte	0x03, 0x19
        /*0062*/ 	.short	0x0018


	//----- nvinfo : EIATTR_PARAM_CBANK
	.align		4
        /*0064*/ 	.byte	0x04, 0x0a
        /*0066*/ 	.short	(.L_19 - .L_18)
	.align		4
.L_18:
        /*0068*/ 	.word	index@(.nv.constant0._Z9greyscalePK6uchar4PS_m)
        /*006c*/ 	.short	0x0380
        /*006e*/ 	.short	0x0018


	//----- nvinfo : EIATTR_SW_WAR
	.align		4
.L_19:
        /*0070*/ 	.byte	0x04, 0x36
        /*0072*/ 	.short	(.L_21 - .L_20)
.L_20:
        /*0074*/ 	.word	0x00000008
.L_21:


//--------------------- .nv.callgraph             --------------------------
	.section	.nv.callgraph,"",@"SHT_CUDA_CALLGRAPH"
	.align	4
	.sectionentsize	8
	.align		4
        /*0000*/ 	.word	0x00000000
	.align		4
        /*0004*/ 	.word	0xffffffff
	.align		4
        /*0008*/ 	.word	0x00000000
	.align		4
        /*000c*/ 	.word	0xfffffffe
	.align		4
        /*0010*/ 	.word	0x00000000
	.align		4
        /*0014*/ 	.word	0xfffffffd
	.align		4
        /*0018*/ 	.word	0x00000000
	.align		4
        /*001c*/ 	.word	0xfffffffc


//--------------------- .text._Z9greyscalePK6uchar4PS_m --------------------------
	.section	.text._Z9greyscalePK6uchar4PS_m,"ax",@progbits
	.align	128
        .global         _Z9greyscalePK6uchar4PS_m
        .type           _Z9greyscalePK6uchar4PS_m,@function
        .size           _Z9greyscalePK6uchar4PS_m,(.L_x_1 - _Z9greyscalePK6uchar4PS_m)
        .other          _Z9greyscalePK6uchar4PS_m,@"STO_CUDA_ENTRY STV_DEFAULT"
_Z9greyscalePK6uchar4PS_m:
.text._Z9greyscalePK6uchar4PS_m:
[----:B------:R-:W-:Y:S01]  /*0000*/  LDC R1, c[0x0][0x37c] ;  /* 0x0000df00ff017b82 */ /* 0x000fe20000000800 */
[----:B------:R-:W0:Y:S07]  /*0010*/  S2R R0, SR_TID.X ;  /* 0x0000000000007919 */ /* 0x000e2e0000002100 */
[----:B------:R-:W0:Y:S01]  /*0020*/  S2UR UR4, SR_CTAID.X ;  /* 0x00000000000479c3 */ /* 0x000e220000002500 */
[----:B------:R-:W1:Y:S07]  /*0030*/  LDCU.64 UR6, c[0x0][0x390] ;  /* 0x00007200ff0677ac */ /* 0x000e6e0008000a00 */
[----:B------:R-:W0:Y:S02]  /*0040*/  LDC R3, c[0x0][0x360] ;  /* 0x0000d800ff037b82 */ /* 0x000e240000000800 */
[----:B0-----:R-:W-:-:S05]  /*0050*/  IMAD R0, R3, UR4, R0 ;  /* 0x0000000403007c24 */ /* 0x001fca000f8e0200 */
[----:B-1----:R-:W-:Y:S02]  /*0060*/  ISETP.GE.U32.AND P0, PT, R0, UR6, PT ;  /* 0x0000000600007c0c */ /* 0x002fe4000bf06070 */
[----:B------:R-:W-:-:S04]  /*0070*/  SHF.R.S32.HI R3, RZ, 0x1f, R0 ;  /* 0x0000001fff037819 */ /* 0x000fc80000011400 */
[----:B------:R-:W-:-:S13]  /*0080*/  ISETP.GE.U32.AND.EX P0, PT, R3, UR7, PT, P0 ;  /* 0x0000000703007c0c */ /* 0x000fda000bf06100 */
[----:B------:R-:W-:Y:S05]  /*0090*/  @P0 EXIT ;  /* 0x000000000000094d */ /* 0x000fea0003800000 */
[----:B------:R-:W0:Y:S01]  /*00a0*/  LDCU.128 UR8, c[0x0][0x380] ;  /* 0x00007000ff0877ac */ /* 0x000e220008000c00 */
[C---:B------:R-:W-:Y:S01]  /*00b0*/  IMAD.SHL.U32 R10, R0.reuse, 0x4, RZ ;  /* 0x00000004000a7824 */ /* 0x040fe200078e00ff */
[----:B------:R-:W-:Y:S01]  /*00c0*/  SHF.L.U64.HI R11, R0, 0x2, R3 ;  /* 0x00000002000b7819 */ /* 0x000fe20000010203 */
[----:B------:R-:W1:Y:S03]  /*00d0*/  LDCU.64 UR4, c[0x0][0x358] ;  /* 0x00006b00ff0477ac */ /* 0x000e660008000a00 */
[----:B0-----:R-:W-:-:S04]  /*00e0*/  IADD3 R8, P0, PT, R10, UR8, RZ ;  /* 0x000000080a087c10 */ /* 0x001fc8000ff1e0ff */
[----:B------:R-:W-:-:S05]  /*00f0*/  IADD3.X R9, PT, PT, R11, UR9, RZ, P0, !PT ;  /* 0x000000090b097c10 */ /* 0x000fca00087fe4ff */
[----:B-1----:R-:W2:Y:S01]  /*0100*/  LDG.E R8, desc[UR4][R8.64] ;  /* 0x0000000408087981 */ /* 0x002ea2000c1e1900 */
[----:B------:R-:W-:Y:S01]  /*0110*/  UMOV UR6, 0x39581062 ;  /* 0x3958106200067882 */ /* 0x000fe20000000000 */
[----:B------:R-:W-:Y:S01]  /*0120*/  UMOV UR7, 0x3fe2c8b4 ;  /* 0x3fe2c8b400077882 */ /* 0x000fe20000000000 */
[----:B--2---:R-:W-:Y:S01]  /*0130*/  PRMT R0, R8, 0x7770, RZ ;  /* 0x0000777008007816 */ /* 0x004fe200000000ff */
[----:B------:R-:W-:Y:S03]  /*0140*/  I2F.F64.U8 R4, R8.B1 ;  /* 0x1000000800047312 */ /* 0x000fe60000001800 */
[----:B------:R-:W-:-:S05]  /*0150*/  I2FP.F32.U32 R0, R0 ;  /* 0x0000000000007245 */ /* 0x000fca0000201000 */
[----:B------:R-:W-:Y:S01]  /*0160*/  FMUL R0, R0, 0.29899999499320983887 ;  /* 0x3e99168700007820 */ /* 0x000fe20000400000 */
[----:B------:R-:W-:Y:S08]  /*0170*/  I2F.F64.U8 R6, R8.B2 ;  /* 0x2000000800067312 */ /* 0x000ff00000001800 */
[----:B------:R-:W0:Y:S02]  /*0180*/  F2F.F64.F32 R2, R0 ;  /* 0x0000000000027310 */ /* 0x000e240000201800 */
[----:B0-----:R-:W-:Y:S01]  /*0190*/  DFMA R2, R4, UR6, R2 ;  /* 0x0000000604027c2b */ /* 0x001fe20008000002 */
[----:B------:R-:W-:Y:S01]  /*01a0*/  UMOV UR6, 0x9fbe76c9 ;  /* 0x9fbe76c900067882 */ /* 0x000fe20000000000 */
[----:B------:R-:W-:Y:S01]  /*01b0*/  UMOV UR7, 0x3fbd2f1a ;  /* 0x3fbd2f1a00077882 */ /* 0x000fe20000000000 */
[----:B------:R-:W-:-:S05]  /*01c0*/  IADD3 R4, P0, PT, R10, UR10, RZ ;  /* 0x0000000a0a047c10 */ /* 0x000fca000ff1e0ff */
[----:B------:R-:W-:Y:S01]  /*01d0*/  DFMA R2, R6, UR6, R2 ;  /* 0x0000000606027c2b */ /* 0x000fe20008000002 */
[----:B------:R-:W-:Y:S02]  /*01e0*/  UMOV UR6, 0x3340 ;  /* 0x0000334000067882 */ /* 0x000fe40000000000 */
[----:B------:R-:W-:-:S07]  /*01f0*/  IMAD.U32 R5, RZ, RZ, UR6 ;  /* 0x00000006ff057e24 */ /* 0x000fce000f8e00ff */
[----:B------:R-:W0:Y:S02]  /*0200*/  F2I.U32.F64.TRUNC R2, R2 ;  /* 0x0000000200027311 */ /* 0x000e24000030d000 */
[C---:B0-----:R-:W-:Y:S02]  /*0210*/  PRMT R6, R2.reuse, R5, 0xffff ;  /* 0x0000ffff02067416 */ /* 0x041fe40000000005 */
[----:B------:R-:W-:Y:S02]  /*0220*/  PRMT R7, R2, 0x3340, R2 ;  /* 0x0000334002077816 */ /* 0x000fe40000000002 */
[----:B------:R-:W-:Y:S02]  /*0230*/  IADD3.X R5, PT, PT, R11, UR11, RZ, P0, !PT ;  /* 0x0000000b0b057c10 */ /* 0x000fe400087fe4ff */
[----:B------:R-:W-:-:S05]  /*0240*/  PRMT R7, R7, 0x5410, R6 ;  /* 0x0000541007077816 */ /* 0x000fca0000000006 */
[----:B------:R-:W-:Y:S01]  /*0250*/  STG.E desc[UR4][R4.64], R7 ;  /* 0x0000000704007986 */ /* 0x000fe2000c101904 */
[----:B------:R-:W-:Y:S05]  /*0260*/  EXIT ;  /* 0x000000000000794d */ /* 0x000fea0003800000 */
.L_x_0:
[----:B------:R-:W-:-:S00]  /*0270*/  BRA `(.L_x_0) ;  /* 0xfffffffc00fc7947 */ /* 0x000fc0000383ffff */
[----:B------:R-:W-:-:S00]  /*0280*/  NOP ;  /* 0x0000000000007918 */ /* 0x000fc00000000000 */
[----:B------:R-:W-:-:S00]  /*0290*/  NOP ;  /* 0x0000000000007918 */ /* 0x000fc00000000000 */
[----:B------:R-:W-:-:S00]  /*02a0*/  NOP ;  /* 0x0000000000007918 */ /* 0x000fc00000000000 */
[----:B------:R-:W-:-:S00]  /*02b0*/  NOP ;  /* 0x0000000000007918 */ /* 0x000fc00000000000 */
[----:B------:R-:W-:-:S00]  /*02c0*/  NOP ;  /* 0x0000000000007918 */ /* 0x000fc00000000000 */
[----:B------:R-:W-:-:S00]  /*02d0*/  NOP ;  /* 0x0000000000007918 */ /* 0x000fc00000000000 */
[----:B------:R-:W-:-:S00]  /*02e0*/  NOP ;  /* 0x0000000000007918 */ /* 0x000fc00000000000 */
[----:B------:R-:W-:-:S00]  /*02f0*/  NOP ;  /* 0x0000000000007918 */ /* 0x000fc00000000000 */
.L_x_1:


//--------------------- .nv.shared.reserved.0     --------------------------
	.section	.nv.shared.reserved.0,"aw",@nobits
	.weak		__nv_reservedSMEM_offset_0_alias
	.size		__nv_reservedSMEM_offset_0_alias, 0, 64
	.other		__nv_reservedSMEM_offset_0_alias,@"STO_CUDA_RESERVED_SHARED STV_DEFAULT"
__nv_reservedSMEM_offset_0_alias:
	.zero		0
	.zero		64


//--------------------- .nv.constant0._Z9greyscalePK6uchar4PS_m --------------------------
	.section	.nv.constant0._Z9greyscalePK6uchar4PS_m,"a",@progbits
	.sectionflags	@""
	.align	4
.nv.constant0._Z9greyscalePK6uchar4PS_m:
	.zero		920


//--------------------- SYMBOLS --------------------------

	.type		.nv.reservedSmem.offset0,@object
	.size		.nv.reservedSmem.offset0,0x4
